//
// Generated by NVIDIA NVVM Compiler
//
// Compiler Build ID: CL-36424714
// Cuda compilation tools, release 13.0, V13.0.88
// Based on NVVM 20.0.0
//

.version 9.0
.target sm_100
.address_size 64

	// .globl	_Z10matrix_mulPfS_S_i

.visible .entry _Z10matrix_mulPfS_S_i(
	.param .u64 .ptr .align 1 _Z10matrix_mulPfS_S_i_param_0,
	.param .u64 .ptr .align 1 _Z10matrix_mulPfS_S_i_param_1,
	.param .u64 .ptr .align 1 _Z10matrix_mulPfS_S_i_param_2,
	.param .u32 _Z10matrix_mulPfS_S_i_param_3
)
{
	.reg .pred 	%p<12>;
	.reg .b32 	%r<82>;
	.reg .b32 	%f<67>;
	.reg .b64 	%rd<57>;

	ld.param.u64 	%rd4, [_Z10matrix_mulPfS_S_i_param_0];
	ld.param.u64 	%rd5, [_Z10matrix_mulPfS_S_i_param_1];
	ld.param.u64 	%rd6, [_Z10matrix_mulPfS_S_i_param_2];
	ld.param.u32 	%r50, [_Z10matrix_mulPfS_S_i_param_3];
	cvta.to.global.u64 	%rd1, %rd6;
	cvta.to.global.u64 	%rd2, %rd5;
	setp.lt.s32 	%p1, %r50, 1;
	@%p1 bra 	$L__BB0_16;
	add.s32 	%r1, %r50, -1;
	and.b32  	%r2, %r50, 7;
	and.b32  	%r3, %r50, 3;
	and.b32  	%r4, %r50, 2147483640;
	neg.s32 	%r5, %r4;
	shl.b32 	%r6, %r50, 3;
	shl.b32 	%r7, %r50, 1;
	mul.lo.s32 	%r8, %r50, 3;
	shl.b32 	%r9, %r50, 2;
	mul.lo.s32 	%r10, %r50, 5;
	mul.lo.s32 	%r11, %r50, 6;
	mul.lo.s32 	%r12, %r50, 7;
	cvta.to.global.u64 	%rd3, %rd4;
	mov.b32 	%r67, 0;
$L__BB0_2:
	mul.lo.s32 	%r14, %r67, %r50;
	mov.b32 	%r68, 0;
	cvt.u64.u32 	%rd44, %r14;
$L__BB0_3:
	setp.lt.u32 	%p2, %r1, 7;
	mov.f32 	%f66, 0f00000000;
	mov.b32 	%r80, 0;
	@%p2 bra 	$L__BB0_6;
	add.s32 	%r77, %r50, %r68;
	add.s32 	%r76, %r7, %r68;
	add.s32 	%r75, %r8, %r68;
	add.s32 	%r74, %r9, %r68;
	add.s32 	%r73, %r10, %r68;
	add.s32 	%r72, %r11, %r68;
	add.s32 	%r71, %r12, %r68;
	mov.f32 	%f66, 0f00000000;
	mov.u32 	%r69, %r14;
	mov.u32 	%r70, %r68;
	mov.u32 	%r78, %r5;
$L__BB0_5:
	.pragma "nounroll";
	mul.wide.u32 	%rd7, %r69, 4;
	add.s64 	%rd8, %rd2, %rd7;
	ld.global.f32 	%f16, [%rd8];
	mul.wide.u32 	%rd9, %r70, 4;
	add.s64 	%rd10, %rd1, %rd9;
	ld.global.f32 	%f17, [%rd10];
	fma.rn.f32 	%f18, %f16, %f17, %f66;
	ld.global.f32 	%f19, [%rd8+4];
	mul.wide.u32 	%rd11, %r77, 4;
	add.s64 	%rd12, %rd1, %rd11;
	ld.global.f32 	%f20, [%rd12];
	fma.rn.f32 	%f21, %f19, %f20, %f18;
	ld.global.f32 	%f22, [%rd8+8];
	mul.wide.u32 	%rd13, %r76, 4;
	add.s64 	%rd14, %rd1, %rd13;
	ld.global.f32 	%f23, [%rd14];
	fma.rn.f32 	%f24, %f22, %f23, %f21;
	ld.global.f32 	%f25, [%rd8+12];
	mul.wide.u32 	%rd15, %r75, 4;
	add.s64 	%rd16, %rd1, %rd15;
	ld.global.f32 	%f26, [%rd16];
	fma.rn.f32 	%f27, %f25, %f26, %f24;
	ld.global.f32 	%f28, [%rd8+16];
	mul.wide.u32 	%rd17, %r74, 4;
	add.s64 	%rd18, %rd1, %rd17;
	ld.global.f32 	%f29, [%rd18];
	fma.rn.f32 	%f30, %f28, %f29, %f27;
	ld.global.f32 	%f31, [%rd8+20];
	mul.wide.u32 	%rd19, %r73, 4;
	add.s64 	%rd20, %rd1, %rd19;
	ld.global.f32 	%f32, [%rd20];
	fma.rn.f32 	%f33, %f31, %f32, %f30;
	ld.global.f32 	%f34, [%rd8+24];
	mul.wide.u32 	%rd21, %r72, 4;
	add.s64 	%rd22, %rd1, %rd21;
	ld.global.f32 	%f35, [%rd22];
	fma.rn.f32 	%f36, %f34, %f35, %f33;
	ld.global.f32 	%f37, [%rd8+28];
	mul.wide.u32 	%rd23, %r71, 4;
	add.s64 	%rd24, %rd1, %rd23;
	ld.global.f32 	%f38, [%rd24];
	fma.rn.f32 	%f66, %f37, %f38, %f36;
	add.s32 	%r78, %r78, 8;
	add.s32 	%r77, %r77, %r6;
	add.s32 	%r76, %r76, %r6;
	add.s32 	%r75, %r75, %r6;
	add.s32 	%r74, %r74, %r6;
	add.s32 	%r73, %r73, %r6;
	add.s32 	%r72, %r72, %r6;
	add.s32 	%r71, %r71, %r6;
	add.s32 	%r70, %r70, %r6;
	add.s32 	%r69, %r69, 8;
	setp.ne.s32 	%p3, %r78, 0;
	mov.u32 	%r80, %r4;
	@%p3 bra 	$L__BB0_5;
$L__BB0_6:
	setp.eq.s32 	%p4, %r2, 0;
	@%p4 bra 	$L__BB0_14;
	add.s32 	%r54, %r2, -1;
	setp.lt.u32 	%p5, %r54, 3;
	@%p5 bra 	$L__BB0_9;
	add.s32 	%r55, %r80, %r14;
	mul.wide.u32 	%rd25, %r55, 4;
	add.s64 	%rd26, %rd2, %rd25;
	ld.global.f32 	%f40, [%rd26];
	mad.lo.s32 	%r56, %r80, %r50, %r68;
	mul.wide.u32 	%rd27, %r56, 4;
	add.s64 	%rd28, %rd1, %rd27;
	ld.global.f32 	%f41, [%rd28];
	fma.rn.f32 	%f42, %f40, %f41, %f66;
	cvt.u64.u32 	%rd30, %r80;
	add.s64 	%rd31, %rd30, %rd44;
	shl.b64 	%rd32, %rd31, 2;
	add.s64 	%rd33, %rd2, %rd32;
	ld.global.f32 	%f43, [%rd33+4];
	add.s32 	%r57, %r56, %r50;
	mul.wide.u32 	%rd34, %r57, 4;
	add.s64 	%rd35, %rd1, %rd34;
	ld.global.f32 	%f44, [%rd35];
	fma.rn.f32 	%f45, %f43, %f44, %f42;
	ld.global.f32 	%f46, [%rd33+8];
	add.s32 	%r58, %r57, %r50;
	mul.wide.u32 	%rd36, %r58, 4;
	add.s64 	%rd37, %rd1, %rd36;
	ld.global.f32 	%f47, [%rd37];
	fma.rn.f32 	%f48, %f46, %f47, %f45;
	ld.global.f32 	%f49, [%rd33+12];
	add.s32 	%r59, %r58, %r50;
	mul.wide.u32 	%rd38, %r59, 4;
	add.s64 	%rd39, %rd1, %rd38;
	ld.global.f32 	%f50, [%rd39];
	fma.rn.f32 	%f66, %f49, %f50, %f48;
	add.s32 	%r80, %r80, 4;
$L__BB0_9:
	setp.eq.s32 	%p6, %r3, 0;
	@%p6 bra 	$L__BB0_14;
	setp.eq.s32 	%p7, %r3, 1;
	@%p7 bra 	$L__BB0_12;
	add.s32 	%r60, %r80, %r14;
	mul.wide.u32 	%rd40, %r60, 4;
	add.s64 	%rd41, %rd2, %rd40;
	ld.global.f32 	%f52, [%rd41];
	mad.lo.s32 	%r61, %r80, %r50, %r68;
	mul.wide.u32 	%rd42, %r61, 4;
	add.s64 	%rd43, %rd1, %rd42;
	ld.global.f32 	%f53, [%rd43];
	fma.rn.f32 	%f54, %f52, %f53, %f66;
	cvt.u64.u32 	%rd45, %r80;
	add.s64 	%rd46, %rd45, %rd44;
	shl.b64 	%rd47, %rd46, 2;
	add.s64 	%rd48, %rd2, %rd47;
	ld.global.f32 	%f55, [%rd48+4];
	add.s32 	%r62, %r61, %r50;
	mul.wide.u32 	%rd49, %r62, 4;
	add.s64 	%rd50, %rd1, %rd49;
	ld.global.f32 	%f56, [%rd50];
	fma.rn.f32 	%f66, %f55, %f56, %f54;
	add.s32 	%r80, %r80, 2;
$L__BB0_12:
	and.b32  	%r63, %r50, 1;
	setp.eq.b32 	%p8, %r63, 1;
	not.pred 	%p9, %p8;
	@%p9 bra 	$L__BB0_14;
	add.s32 	%r64, %r80, %r14;
	mul.wide.u32 	%rd51, %r64, 4;
	add.s64 	%rd52, %rd2, %rd51;
	ld.global.f32 	%f57, [%rd52];
	mad.lo.s32 	%r65, %r80, %r50, %r68;
	mul.wide.u32 	%rd53, %r65, 4;
	add.s64 	%rd54, %rd1, %rd53;
	ld.global.f32 	%f58, [%rd54];
	fma.rn.f32 	%f66, %f57, %f58, %f66;
$L__BB0_14:
	add.s32 	%r66, %r68, %r14;
	mul.wide.u32 	%rd55, %r66, 4;
	add.s64 	%rd56, %rd3, %rd55;
	st.global.f32 	[%rd56], %f66;
	add.s32 	%r68, %r68, 1;
	setp.ne.s32 	%p10, %r68, %r50;
	@%p10 bra 	$L__BB0_3;
	add.s32 	%r67, %r67, 1;
	setp.ne.s32 	%p11, %r67, %r50;
	@%p11 bra 	$L__BB0_2;
$L__BB0_16:
	ret;

}


// ===== COMPILED SASS (sm_100) =====

	.target	sm_100

	.elftype	@"ET_EXEC"


//--------------------- .note.nv.tkinfo           --------------------------
	.section	.note.nv.tkinfo,"",@"SHT_NOTE"
	.sectionflags	@"SHF_NOTE_NV_TKINFO"
	.tkinfo
        /*0018*/ 	.word	0x00000002
        /*0030*/ 	.string	""
        /*0030*/ 	.string	"ptxas"
        /*0030*/ 	.string	"Cuda compilation tools, release 13.0, V13.0.88"
        /*0030*/ 	.string	"Build cuda_13.0.r13.0/compiler.36424714_0"
        /*0030*/ 	.string	"-arch sm_100 -m 64 "



//--------------------- .note.nv.cuinfo           --------------------------
	.section	.note.nv.cuinfo,"",@"SHT_NOTE"
	.sectionflags	@"SHF_NOTE_NV_CUINFO"
        /*0018*/ 	.short	0x0002
        /*001a*/ 	.short	0x0064
        /*001c*/ 	.short	0x0082
	.zero		2


//--------------------- .nv.info                  --------------------------
	.section	.nv.info,"",@"SHT_CUDA_INFO"
	.align	4


	//----- nvinfo : EIATTR_REGCOUNT
	.align		4
        /*0000*/ 	.byte	0x04, 0x2f
        /*0002*/ 	.short	(.L_1 - .L_0)
	.align		4
.L_0:
        /*0004*/ 	.word	index@(_Z10matrix_mulPfS_S_i)
        /*0008*/ 	.word	0x00000020


	//----- nvinfo : EIATTR_FRAME_SIZE
	.align		4
.L_1:
        /*000c*/ 	.byte	0x04, 0x11
        /*000e*/ 	.short	(.L_3 - .L_2)
	.align		4
.L_2:
        /*0010*/ 	.word	index@(_Z10matrix_mulPfS_S_i)
        /*0014*/ 	.word	0x00000000


	//----- nvinfo : EIATTR_MIN_STACK_SIZE
	.align		4
.L_3:
        /*0018*/ 	.byte	0x04, 0x12
        /*001a*/ 	.short	(.L_5 - .L_4)
	.align		4
.L_4:
        /*001c*/ 	.word	index@(_Z10matrix_mulPfS_S_i)
        /*0020*/ 	.word	0x00000000
.L_5:


//--------------------- .nv.compat                --------------------------
	.section	.nv.compat,"",@"SHT_CUDA_COMPAT_INFO"
	.align	4
        /*0000*/ 	.byte	0x02, 0x09, 0x00, 0x00, 0x02, 0x02, 0x01, 0x00, 0x02, 0x05, 0x05, 0x00, 0x03, 0x07, 0x01, 0x01
        /*0010*/ 	.byte	0x02, 0x03, 0x00, 0x00, 0x02, 0x06, 0x01, 0x00, 0x04, 0x0b, 0x08, 0x00, 0x09, 0x00, 0x00, 0x00
        /*0020*/ 	.byte	0x00, 0x00, 0x00, 0x00


//--------------------- .nv.info._Z10matrix_mulPfS_S_i --------------------------
	.section	.nv.info._Z10matrix_mulPfS_S_i,"",@"SHT_CUDA_INFO"
	.sectionflags	@""
	.align	4


	//----- nvinfo : EIATTR_CUDA_API_VERSION
	.align		4
        /*0000*/ 	.byte	0x04, 0x37
        /*0002*/ 	.short	(.L_7 - .L_6)
.L_6:
        /*0004*/ 	.word	0x00000082


	//----- nvinfo : EIATTR_KPARAM_INFO
	.align		4
.L_7:
        /*0008*/ 	.byte	0x04, 0x17
        /*000a*/ 	.short	(.L_9 - .L_8)
.L_8:
        /*000c*/ 	.word	0x00000000
        /*0010*/ 	.short	0x0003
        /*0012*/ 	.short	0x0018
        /*0014*/ 	.byte	0x00, 0xf0, 0x11, 0x00


	//----- nvinfo : EIATTR_KPARAM_INFO
	.align		4
.L_9:
        /*0018*/ 	.byte	0x04, 0x17
        /*001a*/ 	.short	(.L_11 - .L_10)
.L_10:
        /*001c*/ 	.word	0x00000000
        /*0020*/ 	.short	0x0002
        /*0022*/ 	.short	0x0010
        /*0024*/ 	.byte	0x00, 0xf5, 0x21, 0x00


	//----- nvinfo : EIATTR_KPARAM_INFO
	.align		4
.L_11:
        /*0028*/ 	.byte	0x04, 0x17
        /*002a*/ 	.short	(.L_13 - .L_12)
.L_12:
        /*002c*/ 	.word	0x00000000
        /*0030*/ 	.short	0x0001
        /*0032*/ 	.short	0x0008
        /*0034*/ 	.byte	0x00, 0xf5, 0x21, 0x00


	//----- nvinfo : EIATTR_KPARAM_INFO
	.align		4
.L_13:
        /*0038*/ 	.byte	0x04, 0x17
        /*003a*/ 	.short	(.L_15 - .L_14)
.L_14:
        /*003c*/ 	.word	0x00000000
        /*0040*/ 	.short	0x0000
        /*0042*/ 	.short	0x0000
        /*0044*/ 	.byte	0x00, 0xf5, 0x21, 0x00


	//----- nvinfo : EIATTR_SPARSE_MMA_MASK
	.align		4
.L_15:
        /*0048*/ 	.byte	0x03, 0x50
        /*004a*/ 	.short	0x0000


	//----- nvinfo : EIATTR_MAXREG_COUNT
	.align		4
        /*004c*/ 	.byte	0x03, 0x1b
        /*004e*/ 	.short	0x00ff


	//----- nvinfo : EIATTR_MERCURY_ISA_VERSION
	.align		4
        /*0050*/ 	.byte	0x03, 0x5f
        /*0052*/ 	.short	0x0101


	//----- nvinfo : EIATTR_VRC_CTA_INIT_COUNT
	.align		4
        /*0054*/ 	.byte	0x02, 0x4a
	.zero		1
	.zero		1


	//----- nvinfo : EIATTR_EXIT_INSTR_OFFSETS
	.align		4
        /*0058*/ 	.byte	0x04, 0x1c
        /*005a*/ 	.short	(.L_17 - .L_16)


	//   ....[0]....
.L_16:
        /*005c*/ 	.word	0x00000030


	//   ....[1]....
        /*0060*/ 	.word	0x00000a30


	//----- nvinfo : EIATTR_CBANK_PARAM_SIZE
	.align		4
.L_17:
        /*0064*/ 	.byte	0x03, 0x19
        /*0066*/ 	.short	0x001c


	//----- nvinfo : EIATTR_PARAM_CBANK
	.align		4
        /*0068*/ 	.byte	0x04, 0x0a
        /*006a*/ 	.short	(.L_19 - .L_18)
	.align		4
.L_18:
        /*006c*/ 	.word	index@(.nv.constant0._Z10matrix_mulPfS_S_i)
        /*0070*/ 	.short	0x0380
        /*0072*/ 	.short	0x001c


	//----- nvinfo : EIATTR_SW_WAR
	.align		4
.L_19:
        /*0074*/ 	.byte	0x04, 0x36
        /*0076*/ 	.short	(.L_21 - .L_20)
.L_20:
        /*0078*/ 	.word	0x00000008
.L_21:


//--------------------- .nv.callgraph             --------------------------
	.section	.nv.callgraph,"",@"SHT_CUDA_CALLGRAPH"
	.align	4
	.sectionentsize	8
	.align		4
        /*0000*/ 	.word	0x00000000
	.align		4
        /*0004*/ 	.word	0xffffffff
	.align		4
        /*0008*/ 	.word	0x00000000
	.align		4
        /*000c*/ 	.word	0xfffffffe
	.align		4
        /*0010*/ 	.word	0x00000000
	.align		4
        /*0014*/ 	.word	0xfffffffd
	.align		4
        /*0018*/ 	.word	0x00000000
	.align		4
        /*001c*/ 	.word	0xfffffffc


//--------------------- .text._Z10matrix_mulPfS_S_i --------------------------
	.section	.text._Z10matrix_mulPfS_S_i,"ax",@progbits
	.align	128
        .global         _Z10matrix_mulPfS_S_i
        .type           _Z10matrix_mulPfS_S_i,@function
        .size           _Z10matrix_mulPfS_S_i,(.L_x_8 - _Z10matrix_mulPfS_S_i)
        .other          _Z10matrix_mulPfS_S_i,@"STO_CUDA_ENTRY STV_DEFAULT"
_Z10matrix_mulPfS_S_i:
.text._Z10matrix_mulPfS_S_i:
[----:B------:R-:W-:Y:S08]  /*0000*/  LDC R1, c[0x0][0x37c] ;  /* 0x0000df00ff017b82 */ /* 0x000ff00000000800 */
[----:B------:R-:W0:Y:S02]  /*0010*/  LDC R3, c[0x0][0x398] ;  /* 0x0000e600ff037b82 */ /* 0x000e240000000800 */
[----:B0-----:R-:W-:-:S13]  /*0020*/  ISETP.GE.AND P0, PT, R3, 0x1, PT ;  /* 0x000000010300780c */ /* 0x001fda0003f06270 */
[----:B------:R-:W-:Y:S05]  /*0030*/  @!P0 EXIT ;  /* 0x000000000000894d */ /* 0x000fea0003800000 */
[C---:B------:R-:W-:Y:S01]  /*0040*/  IADD3 R0, PT, PT, R3.reuse, -0x1, RZ ;  /* 0xffffffff03007810 */ /* 0x040fe20007ffe0ff */
[----:B------:R-:W0:Y:S01]  /*0050*/  LDCU.64 UR6, c[0x0][0x358] ;  /* 0x00006b00ff0677ac */ /* 0x000e220008000a00 */
[C---:B------:R-:W-:Y:S02]  /*0060*/  LOP3.LUT R2, R3.reuse, 0x7, RZ, 0xc0, !PT ;  /* 0x0000000703027812 */ /* 0x040fe400078ec0ff */
[----:B------:R-:W-:Y:S01]  /*0070*/  ISETP.GE.U32.AND P0, PT, R0, 0x7, PT ;  /* 0x000000070000780c */ /* 0x000fe20003f06070 */
[----:B------:R-:W-:Y:S01]  /*0080*/  UMOV UR4, URZ ;  /* 0x000000ff00047c82 */ /* 0x000fe20008000000 */
[C---:B------:R-:W-:Y:S02]  /*0090*/  LOP3.LUT R0, R3.reuse, 0x7ffffff8, RZ, 0xc0, !PT ;  /* 0x7ffffff803007812 */ /* 0x040fe400078ec0ff */
[----:B------:R-:W-:Y:S02]  /*00a0*/  LOP3.LUT R3, R3, 0x3, RZ, 0xc0, !PT ;  /* 0x0000000303037812 */ /* 0x000fe400078ec0ff */
[----:B------:R-:W-:-:S07]  /*00b0*/  IADD3 R4, PT, PT, -R0, RZ, RZ ;  /* 0x000000ff00047210 */ /* 0x000fce0007ffe1ff */
.L_x_6:
[----:B-1----:R-:W1:Y:S01]  /*00c0*/  LDCU UR5, c[0x0][0x398] ;  /* 0x00007300ff0577ac */ /* 0x002e620008000800 */
[----:B------:R-:W-:Y:S01]  /*00d0*/  HFMA2 R5, -RZ, RZ, 0, 0 ;  /* 0x00000000ff057431 */ /* 0x000fe200000001ff */
[----:B-1----:R-:W-:Y:S02]  /*00e0*/  UIMAD UR8, UR4, UR5, URZ ;  /* 0x00000005040872a4 */ /* 0x002fe4000f8e02ff */
[----:B------:R-:W-:-:S04]  /*00f0*/  UIADD3 UR4, UPT, UPT, UR4, 0x1, URZ ;  /* 0x0000000104047890 */ /* 0x000fc8000fffe0ff */
[----:B------:R-:W-:-:S11]  /*0100*/  UISETP.NE.AND UP1, UPT, UR4, UR5, UPT ;  /* 0x000000050400728c */ /* 0x000fd6000bf25270 */
.L_x_5:
[----:B-1----:R-:W-:Y:S02]  /*0110*/  MOV R16, RZ ;  /* 0x000000ff00107202 */ /* 0x002fe40000000f00 */
[----:B------:R-:W-:Y:S01]  /*0120*/  MOV R10, RZ ;  /* 0x000000ff000a7202 */ /* 0x000fe20000000f00 */
[----:B------:R-:W-:Y:S06]  /*0130*/  @!P0 BRA `(.L_x_0) ;  /* 0x0000000000f08947 */ /* 0x000fec0003800000 */
[----:B------:R-:W1:Y:S01]  /*0140*/  LDC R8, c[0x0][0x398] ;  /* 0x0000e600ff087b82 */ /* 0x000e620000000800 */
[----:B------:R-:W-:Y:S01]  /*0150*/  IMAD.MOV.U32 R16, RZ, RZ, RZ ;  /* 0x000000ffff107224 */ /* 0x000fe200078e00ff */
[----:B------:R-:W-:Y:S02]  /*0160*/  MOV R9, UR8 ;  /* 0x0000000800097c02 */ /* 0x000fe40008000f00 */
[-C--:B------:R-:W-:Y:S02]  /*0170*/  MOV R7, R5.reuse ;  /* 0x0000000500077202 */ /* 0x080fe40000000f00 */
[----:B------:R-:W-:Y:S02]  /*0180*/  MOV R10, R4 ;  /* 0x00000004000a7202 */ /* 0x000fe40000000f00 */
[----:B-1----:R-:W-:Y:S01]  /*0190*/  IADD3 R11, PT, PT, R5, R8, RZ ;  /* 0x00000008050b7210 */ /* 0x002fe20007ffe0ff */
[C-C-:B------:R-:W-:Y:S01]  /*01a0*/  IMAD R6, R8.reuse, 0x2, R5.reuse ;  /* 0x0000000208067824 */ /* 0x140fe200078e0205 */
[C---:B------:R-:W-:Y:S01]  /*01b0*/  LEA R27, R8.reuse, R5, 0x2 ;  /* 0x00000005081b7211 */ /* 0x040fe200078e10ff */
[----:B------:R-:W-:-:S02]  /*01c0*/  IMAD R25, R8, 0x3, R5 ;  /* 0x0000000308197824 */ /* 0x000fc400078e0205 */
[C-C-:B------:R-:W-:Y:S02]  /*01d0*/  IMAD R29, R8.reuse, 0x5, R5.reuse ;  /* 0x00000005081d7824 */ /* 0x140fe400078e0205 */
[C-C-:B------:R-:W-:Y:S02]  /*01e0*/  IMAD R24, R8.reuse, 0x6, R5.reuse ;  /* 0x0000000608187824 */ /* 0x140fe400078e0205 */
[----:B------:R-:W-:-:S07]  /*01f0*/  IMAD R26, R8, 0x7, R5 ;  /* 0x00000007081a7824 */ /* 0x000fce00078e0205 */
.L_x_1:
[----:B------:R-:W1:Y:S08]  /*0200*/  LDC.64 R14, c[0x0][0x390] ;  /* 0x0000e400ff0e7b82 */ /* 0x000e700000000a00 */
[----:B------:R-:W2:Y:S01]  /*0210*/  LDC.64 R12, c[0x0][0x388] ;  /* 0x0000e200ff0c7b82 */ /* 0x000ea20000000a00 */
[----:B-1----:R-:W-:-:S06]  /*0220*/  IMAD.WIDE.U32 R18, R7, 0x4, R14 ;  /* 0x0000000407127825 */ /* 0x002fcc00078e000e */
[----:B0-----:R-:W3:Y:S01]  /*0230*/  LDG.E R18, desc[UR6][R18.64] ;  /* 0x0000000612127981 */ /* 0x001ee2000c1e1900 */
[----:B--2---:R-:W-:-:S05]  /*0240*/  IMAD.WIDE.U32 R12, R9, 0x4, R12 ;  /* 0x00000004090c7825 */ /* 0x004fca00078e000c */
[----:B------:R-:W3:Y:S01]  /*0250*/  LDG.E R17, desc[UR6][R12.64] ;  /* 0x000000060c117981 */ /* 0x000ee2000c1e1900 */
[----:B------:R-:W-:-:S03]  /*0260*/  IMAD.WIDE.U32 R22, R11, 0x4, R14 ;  /* 0x000000040b167825 */ /* 0x000fc600078e000e */
[----:B------:R-:W2:Y:S01]  /*0270*/  LDG.E R19, desc[UR6][R12.64+0x8] ;  /* 0x000008060c137981 */ /* 0x000ea2000c1e1900 */
[----:B------:R-:W-:-:S03]  /*0280*/  IMAD.WIDE.U32 R20, R6, 0x4, R14 ;  /* 0x0000000406147825 */ /* 0x000fc600078e000e */
[----:B------:R-:W4:Y:S04]  /*0290*/  LDG.E R22, desc[UR6][R22.64] ;  /* 0x0000000616167981 */ /* 0x000f28000c1e1900 */
[----:B------:R-:W2:Y:S04]  /*02a0*/  LDG.E R20, desc[UR6][R20.64] ;  /* 0x0000000614147981 */ /* 0x000ea8000c1e1900 */
[----:B------:R-:W5:Y:S01]  /*02b0*/  LDG.E R23, desc[UR6][R12.64+0x10] ;  /* 0x000010060c177981 */ /* 0x000f62000c1e1900 */
[----:B---3--:R-:W-:-:S03]  /*02c0*/  FFMA R17, R17, R18, R16 ;  /* 0x0000001211117223 */ /* 0x008fc60000000010 */
[----:B------:R-:W4:Y:S02]  /*02d0*/  LDG.E R16, desc[UR6][R12.64+0x4] ;  /* 0x000004060c107981 */ /* 0x000f24000c1e1900 */
[----:B----4-:R-:W-:Y:S01]  /*02e0*/  FFMA R28, R16, R22, R17 ;  /* 0x00000016101c7223 */ /* 0x010fe20000000011 */
[----:B------:R-:W-:-:S04]  /*02f0*/  IMAD.WIDE.U32 R16, R25, 0x4, R14 ;  /* 0x0000000419107825 */ /* 0x000fc800078e000e */
[----:B--2---:R-:W-:Y:S01]  /*0300*/  FFMA R28, R19, R20, R28 ;  /* 0x00000014131c7223 */ /* 0x004fe2000000001c */
[--C-:B------:R-:W-:Y:S01]  /*0310*/  IMAD.WIDE.U32 R18, R27, 0x4, R14.reuse ;  /* 0x000000041b127825 */ /* 0x100fe200078e000e */
[----:B------:R-:W2:Y:S05]  /*0320*/  LDG.E R16, desc[UR6][R16.64] ;  /* 0x0000000610107981 */ /* 0x000eaa000c1e1900 */
[----:B------:R-:W5:Y:S04]  /*0330*/  LDG.E R18, desc[UR6][R18.64] ;  /* 0x0000000612127981 */ /* 0x000f68000c1e1900 */
[----:B------:R-:W2:Y:S01]  /*0340*/  LDG.E R17, desc[UR6][R12.64+0xc] ;  /* 0x00000c060c117981 */ /* 0x000ea2000c1e1900 */
[----:B------:R-:W-:-:S03]  /*0350*/  IMAD.WIDE.U32 R20, R29, 0x4, R14 ;  /* 0x000000041d147825 */ /* 0x000fc600078e000e */
[----:B------:R-:W3:Y:S04]  /*0360*/  LDG.E R19, desc[UR6][R12.64+0x1c] ;  /* 0x00001c060c137981 */ /* 0x000ee8000c1e1900 */
[----:B------:R-:W4:Y:S01]  /*0370*/  LDG.E R20, desc[UR6][R20.64] ;  /* 0x0000000614147981 */ /* 0x000f22000c1e1900 */
[----:B--2---:R-:W-:-:S03]  /*0380*/  FFMA R28, R17, R16, R28 ;  /* 0x00000010111c7223 */ /* 0x004fc6000000001c */
[----:B------:R-:W4:Y:S01]  /*0390*/  LDG.E R17, desc[UR6][R12.64+0x14] ;  /* 0x000014060c117981 */ /* 0x000f22000c1e1900 */
[----:B-----5:R-:W-:Y:S01]  /*03a0*/  FFMA R28, R23, R18, R28 ;  /* 0x00000012171c7223 */ /* 0x020fe2000000001c */
[--C-:B------:R-:W-:Y:S02]  /*03b0*/  IMAD.WIDE.U32 R22, R24, 0x4, R14.reuse ;  /* 0x0000000418167825 */ /* 0x100fe400078e000e */
[----:B------:R-:W2:Y:S02]  /*03c0*/  LDG.E R16, desc[UR6][R12.64+0x18] ;  /* 0x000018060c107981 */ /* 0x000ea4000c1e1900 */
[----:B------:R-:W-:Y:S02]  /*03d0*/  IMAD.WIDE.U32 R14, R26, 0x4, R14 ;  /* 0x000000041a0e7825 */ /* 0x000fe400078e000e */
[----:B------:R-:W2:Y:S04]  /*03e0*/  LDG.E R22, desc[UR6][R22.64] ;  /* 0x0000000616167981 */ /* 0x000ea8000c1e1900 */
[----:B------:R-:W3:Y:S01]  /*03f0*/  LDG.E R14, desc[UR6][R14.64] ;  /* 0x000000060e0e7981 */ /* 0x000ee2000c1e1900 */
[----:B------:R-:W-:-:S04]  /*0400*/  IADD3 R10, PT, PT, R10, 0x8, RZ ;  /* 0x000000080a0a7810 */ /* 0x000fc80007ffe0ff */
[----:B------:R-:W-:Y:S01]  /*0410*/  ISETP.NE.AND P1, PT, R10, RZ, PT ;  /* 0x000000ff0a00720c */ /* 0x000fe20003f25270 */
[C---:B------:R-:W-:Y:S01]  /*0420*/  IMAD R25, R8.reuse, 0x8, R25 ;  /* 0x0000000808197824 */ /* 0x040fe200078e0219 */
[C---:B------:R-:W-:Y:S01]  /*0430*/  LEA R11, R8.reuse, R11, 0x3 ;  /* 0x0000000b080b7211 */ /* 0x040fe200078e18ff */
[C---:B------:R-:W-:Y:S01]  /*0440*/  IMAD R7, R8.reuse, 0x8, R7 ;  /* 0x0000000808077824 */ /* 0x040fe200078e0207 */
[C---:B------:R-:W-:Y:S02]  /*0450*/  LEA R6, R8.reuse, R6, 0x3 ;  /* 0x0000000608067211 */ /* 0x040fe400078e18ff */
[C---:B------:R-:W-:Y:S02]  /*0460*/  LEA R27, R8.reuse, R27, 0x3 ;  /* 0x0000001b081b7211 */ /* 0x040fe400078e18ff */
[C---:B------:R-:W-:Y:S02]  /*0470*/  LEA R29, R8.reuse, R29, 0x3 ;  /* 0x0000001d081d7211 */ /* 0x040fe400078e18ff */
[----:B------:R-:W-:-:S02]  /*0480*/  LEA R24, R8, R24, 0x3 ;  /* 0x0000001808187211 */ /* 0x000fc400078e18ff */
[----:B------:R-:W-:Y:S02]  /*0490*/  LEA R26, R8, R26, 0x3 ;  /* 0x0000001a081a7211 */ /* 0x000fe400078e18ff */
[----:B------:R-:W-:Y:S01]  /*04a0*/  IADD3 R9, PT, PT, R9, 0x8, RZ ;  /* 0x0000000809097810 */ /* 0x000fe20007ffe0ff */
[----:B----4-:R-:W-:-:S04]  /*04b0*/  FFMA R17, R17, R20, R28 ;  /* 0x0000001411117223 */ /* 0x010fc8000000001c */
[----:B--2---:R-:W-:-:S04]  /*04c0*/  FFMA R16, R16, R22, R17 ;  /* 0x0000001610107223 */ /* 0x004fc80000000011 */
[----:B---3--:R-:W-:Y:S01]  /*04d0*/  FFMA R16, R19, R14, R16 ;  /* 0x0000000e13107223 */ /* 0x008fe20000000010 */
[----:B------:R-:W-:Y:S06]  /*04e0*/  @P1 BRA `(.L_x_1) ;  /* 0xfffffffc00441947 */ /* 0x000fec000383ffff */
[----:B------:R-:W-:-:S07]  /*04f0*/  MOV R10, R0 ;  /* 0x00000000000a7202 */ /* 0x000fce0000000f00 */
.L_x_0:
[----:B------:R-:W-:-:S13]  /*0500*/  ISETP.NE.AND P1, PT, R2, RZ, PT ;  /* 0x000000ff0200720c */ /* 0x000fda0003f25270 */
[----:B------:R-:W-:Y:S05]  /*0510*/  @!P1 BRA `(.L_x_2) ;  /* 0x0000000400209947 */ /* 0x000fea0003800000 */
[----:B------:R-:W-:Y:S02]  /*0520*/  IADD3 R6, PT, PT, R2, -0x1, RZ ;  /* 0xffffffff02067810 */ /* 0x000fe40007ffe0ff */
[----:B------:R-:W-:Y:S02]  /*0530*/  ISETP.NE.AND P1, PT, R3, RZ, PT ;  /* 0x000000ff0300720c */ /* 0x000fe40003f25270 */
[----:B------:R-:W-:-:S13]  /*0540*/  ISETP.GE.U32.AND P2, PT, R6, 0x3, PT ;  /* 0x000000030600780c */ /* 0x000fda0003f46070 */
[----:B------:R-:W-:Y:S05]  /*0550*/  @!P2 BRA `(.L_x_3) ;  /* 0x00000000007ca947 */ /* 0x000fea0003800000 */
[----:B------:R-:W1:Y:S01]  /*0560*/  LDC.64 R14, c[0x0][0x388] ;  /* 0x0000e200ff0e7b82 */ /* 0x000e620000000a00 */
[----:B------:R-:W2:Y:S01]  /*0570*/  LDCU UR5, c[0x0][0x398] ;  /* 0x00007300ff0577ac */ /* 0x000ea20008000800 */
[C---:B------:R-:W-:Y:S02]  /*0580*/  IADD3 R11, PT, PT, R10.reuse, UR8, RZ ;  /* 0x000000080a0b7c10 */ /* 0x040fe4000fffe0ff */
[----:B------:R-:W-:-:S04]  /*0590*/  IADD3 R20, P2, PT, R10, UR8, RZ ;  /* 0x000000080a147c10 */ /* 0x000fc8000ff5e0ff */
[----:B------:R-:W3:Y:S08]  /*05a0*/  LDC.64 R8, c[0x0][0x390] ;  /* 0x0000e400ff087b82 */ /* 0x000ef00000000a00 */
[----:B------:R-:W4:Y:S01]  /*05b0*/  LDC.64 R6, c[0x0][0x388] ;  /* 0x0000e200ff067b82 */ /* 0x000f220000000a00 */
[----:B--2---:R-:W-:-:S04]  /*05c0*/  IMAD R19, R10, UR5, R5 ;  /* 0x000000050a137c24 */ /* 0x004fc8000f8e0205 */
[----:B------:R-:W-:Y:S02]  /*05d0*/  VIADD R17, R19, UR5 ;  /* 0x0000000513117c36 */ /* 0x000fe40008000000 */
[----:B-1----:R-:W-:Y:S01]  /*05e0*/  IMAD.WIDE.U32 R14, R11, 0x4, R14 ;  /* 0x000000040b0e7825 */ /* 0x002fe200078e000e */
[----:B------:R-:W-:-:S05]  /*05f0*/  IADD3.X R11, PT, PT, RZ, RZ, RZ, P2, !PT ;  /* 0x000000ffff0b7210 */ /* 0x000fca00017fe4ff */
[----:B0-----:R-:W2:Y:S01]  /*0600*/  LDG.E R15, desc[UR6][R14.64] ;  /* 0x000000060e0f7981 */ /* 0x001ea2000c1e1900 */
[----:B---3--:R-:W-:-:S04]  /*0610*/  IMAD.WIDE.U32 R18, R19, 0x4, R8 ;  /* 0x0000000413127825 */ /* 0x008fc800078e0008 */
[C---:B------:R-:W-:Y:S01]  /*0620*/  IMAD.WIDE.U32 R12, R17.reuse, 0x4, R8 ;  /* 0x00000004110c7825 */ /* 0x040fe200078e0008 */
[----:B------:R-:W-:Y:S01]  /*0630*/  IADD3 R17, PT, PT, R17, UR5, RZ ;  /* 0x0000000511117c10 */ /* 0x000fe2000fffe0ff */
[----:B------:R-:W2:Y:S01]  /*0640*/  LDG.E R18, desc[UR6][R18.64] ;  /* 0x0000000612127981 */ /* 0x000ea2000c1e1900 */
[----:B----4-:R-:W-:-:S03]  /*0650*/  LEA R6, P2, R20, R6, 0x2 ;  /* 0x0000000614067211 */ /* 0x010fc600078410ff */
[----:B------:R-:W3:Y:S01]  /*0660*/  LDG.E R12, desc[UR6][R12.64] ;  /* 0x000000060c0c7981 */ /* 0x000ee2000c1e1900 */
[----:B------:R-:W-:Y:S01]  /*0670*/  LEA.HI.X R7, R20, R7, R11, 0x2, P2 ;  /* 0x0000000714077211 */ /* 0x000fe200010f140b */
[C---:B------:R-:W-:Y:S01]  /*0680*/  IMAD.WIDE.U32 R20, R17.reuse, 0x4, R8 ;  /* 0x0000000411147825 */ /* 0x040fe200078e0008 */
[----:B------:R-:W-:-:S03]  /*0690*/  IADD3 R11, PT, PT, R17, UR5, RZ ;  /* 0x00000005110b7c10 */ /* 0x000fc6000fffe0ff */
[----:B------:R-:W3:Y:S02]  /*06a0*/  LDG.E R22, desc[UR6][R6.64+0x4] ;  /* 0x0000040606167981 */ /* 0x000ee4000c1e1900 */
[----:B------:R-:W-:Y:S02]  /*06b0*/  IMAD.WIDE.U32 R8, R11, 0x4, R8 ;  /* 0x000000040b087825 */ /* 0x000fe400078e0008 */
[----:B------:R-:W4:Y:S04]  /*06c0*/  LDG.E R20, desc[UR6][R20.64] ;  /* 0x0000000614147981 */ /* 0x000f28000c1e1900 */
[----:B------:R-:W4:Y:S04]  /*06d0*/  LDG.E R24, desc[UR6][R6.64+0x8] ;  /* 0x0000080606187981 */ /* 0x000f28000c1e1900 */
[----:B------:R-:W5:Y:S04]  /*06e0*/  LDG.E R8, desc[UR6][R8.64] ;  /* 0x0000000608087981 */ /* 0x000f68000c1e1900 */
[----:B------:R-:W5:Y:S01]  /*06f0*/  LDG.E R14, desc[UR6][R6.64+0xc] ;  /* 0x00000c06060e7981 */ /* 0x000f62000c1e1900 */
[----:B------:R-:W-:Y:S01]  /*0700*/  IADD3 R10, PT, PT, R10, 0x4, RZ ;  /* 0x000000040a0a7810 */ /* 0x000fe20007ffe0ff */
[----:B--2---:R-:W-:-:S04]  /*0710*/  FFMA R15, R15, R18, R16 ;  /* 0x000000120f0f7223 */ /* 0x004fc80000000010 */
[----:B---3--:R-:W-:-:S04]  /*0720*/  FFMA R15, R22, R12, R15 ;  /* 0x0000000c160f7223 */ /* 0x008fc8000000000f */
[----:B----4-:R-:W-:-:S04]  /*0730*/  FFMA R15, R24, R20, R15 ;  /* 0x00000014180f7223 */ /* 0x010fc8000000000f */
[----:B-----5:R-:W-:-:S07]  /*0740*/  FFMA R16, R14, R8, R15 ;  /* 0x000000080e107223 */ /* 0x020fce000000000f */
.L_x_3:
[----:B------:R-:W-:Y:S05]  /*0750*/  @!P1 BRA `(.L_x_2) ;  /* 0x0000000000909947 */ /* 0x000fea0003800000 */
[----:B------:R-:W1:Y:S01]  /*0760*/  LDCU UR9, c[0x0][0x398] ;  /* 0x00007300ff0977ac */ /* 0x000e620008000800 */
[----:B------:R-:W-:Y:S01]  /*0770*/  ISETP.NE.AND P1, PT, R3, 0x1, PT ;  /* 0x000000010300780c */ /* 0x000fe20003f25270 */
[----:B-1----:R-:W-:-:S04]  /*0780*/  ULOP3.LUT UR5, UR9, 0x1, URZ, 0xc0, !UPT ;  /* 0x0000000109057892 */ /* 0x002fc8000f8ec0ff */
[----:B------:R-:W-:-:S08]  /*0790*/  UISETP.NE.U32.AND UP0, UPT, UR5, 0x1, UPT ;  /* 0x000000010500788c */ /* 0x000fd0000bf05070 */
[----:B------:R-:W-:Y:S05]  /*07a0*/  @!P1 BRA `(.L_x_4) ;  /* 0x0000000000549947 */ /* 0x000fea0003800000 */
[----:B------:R-:W1:Y:S01]  /*07b0*/  LDC.64 R14, c[0x0][0x388] ;  /* 0x0000e200ff0e7b82 */ /* 0x000e620000000a00 */
[----:B------:R-:W2:Y:S01]  /*07c0*/  LDCU UR5, c[0x0][0x398] ;  /* 0x00007300ff0577ac */ /* 0x000ea20008000800 */
[C---:B------:R-:W-:Y:S02]  /*07d0*/  IADD3 R11, PT, PT, R10.reuse, UR8, RZ ;  /* 0x000000080a0b7c10 */ /* 0x040fe4000fffe0ff */
[----:B------:R-:W-:-:S04]  /*07e0*/  IADD3 R17, P1, PT, R10, UR8, RZ ;  /* 0x000000080a117c10 */ /* 0x000fc8000ff3e0ff */
[----:B------:R-:W3:Y:S01]  /*07f0*/  LDC.64 R8, c[0x0][0x388] ;  /* 0x0000e200ff087b82 */ /* 0x000ee20000000a00 */
[----:B------:R-:W-:-:S07]  /*0800*/  IMAD.X R18, RZ, RZ, RZ, P1 ;  /* 0x000000ffff127224 */ /* 0x000fce00008e06ff */
[----:B------:R-:W4:Y:S01]  /*0810*/  LDC.64 R6, c[0x0][0x390] ;  /* 0x0000e400ff067b82 */ /* 0x000f220000000a00 */
[----:B--2---:R-:W-:Y:S02]  /*0820*/  IMAD R13, R10, UR5, R5 ;  /* 0x000000050a0d7c24 */ /* 0x004fe4000f8e0205 */
[----:B-1----:R-:W-:-:S03]  /*0830*/  IMAD.WIDE.U32 R14, R11, 0x4, R14 ;  /* 0x000000040b0e7825 */ /* 0x002fc600078e000e */
[----:B------:R-:W-:-:S03]  /*0840*/  IADD3 R11, PT, PT, R13, UR5, RZ ;  /* 0x000000050d0b7c10 */ /* 0x000fc6000fffe0ff */
[----:B0-----:R-:W2:Y:S01]  /*0850*/  LDG.E R15, desc[UR6][R14.64] ;  /* 0x000000060e0f7981 */ /* 0x001ea2000c1e1900 */
[----:B---3--:R-:W-:-:S04]  /*0860*/  LEA R8, P1, R17, R8, 0x2 ;  /* 0x0000000811087211 */ /* 0x008fc800078210ff */
[----:B------:R-:W-:Y:S01]  /*0870*/  LEA.HI.X R9, R17, R9, R18, 0x2, P1 ;  /* 0x0000000911097211 */ /* 0x000fe200008f1412 */
[----:B----4-:R-:W-:-:S05]  /*0880*/  IMAD.WIDE.U32 R12, R13, 0x4, R6 ;  /* 0x000000040d0c7825 */ /* 0x010fca00078e0006 */
[----:B------:R-:W3:Y:S01]  /*0890*/  LDG.E R9, desc[UR6][R8.64+0x4] ;  /* 0x0000040608097981 */ /* 0x000ee2000c1e1900 */
[----:B------:R-:W-:-:S03]  /*08a0*/  IMAD.WIDE.U32 R6, R11, 0x4, R6 ;  /* 0x000000040b067825 */ /* 0x000fc600078e0006 */
[----:B------:R-:W2:Y:S04]  /*08b0*/  LDG.E R12, desc[UR6][R12.64] ;  /* 0x000000060c0c7981 */ /* 0x000ea8000c1e1900 */
[----:B------:R-:W3:Y:S01]  /*08c0*/  LDG.E R6, desc[UR6][R6.64] ;  /* 0x0000000606067981 */ /* 0x000ee2000c1e1900 */
[----:B------:R-:W-:Y:S01]  /*08d0*/  IADD3 R10, PT, PT, R10, 0x2, RZ ;  /* 0x000000020a0a7810 */ /* 0x000fe20007ffe0ff */
[----:B--2---:R-:W-:-:S04]  /*08e0*/  FFMA R16, R15, R12, R16 ;  /* 0x0000000c0f107223 */ /* 0x004fc80000000010 */
[----:B---3--:R-:W-:-:S07]  /*08f0*/  FFMA R16, R9, R6, R16 ;  /* 0x0000000609107223 */ /* 0x008fce0000000010 */
.L_x_4:
[----:B------:R-:W-:Y:S05]  /*0900*/  BRA.U UP0, `(.L_x_2) ;  /* 0x0000000100247547 */ /* 0x000fea000b800000 */
[----:B------:R-:W1:Y:S01]  /*0910*/  LDC.64 R6, c[0x0][0x388] ;  /* 0x0000e200ff067b82 */ /* 0x000e620000000a00 */
[C---:B------:R-:W-:Y:S01]  /*0920*/  IADD3 R11, PT, PT, R10.reuse, UR8, RZ ;  /* 0x000000080a0b7c10 */ /* 0x040fe2000fffe0ff */
[----:B------:R-:W-:-:S06]  /*0930*/  IMAD R13, R10, UR9, R5 ;  /* 0x000000090a0d7c24 */ /* 0x000fcc000f8e0205 */
[----:B------:R-:W2:Y:S01]  /*0940*/  LDC.64 R8, c[0x0][0x390] ;  /* 0x0000e400ff087b82 */ /* 0x000ea20000000a00 */
[----:B-1----:R-:W-:-:S06]  /*0950*/  IMAD.WIDE.U32 R6, R11, 0x4, R6 ;  /* 0x000000040b067825 */ /* 0x002fcc00078e0006 */
[----:B0-----:R-:W3:Y:S01]  /*0960*/  LDG.E R7, desc[UR6][R6.64] ;  /* 0x0000000606077981 */ /* 0x001ee2000c1e1900 */
[----:B--2---:R-:W-:-:S06]  /*0970*/  IMAD.WIDE.U32 R8, R13, 0x4, R8 ;  /* 0x000000040d087825 */ /* 0x004fcc00078e0008 */
[----:B------:R-:W3:Y:S02]  /*0980*/  LDG.E R8, desc[UR6][R8.64] ;  /* 0x0000000608087981 */ /* 0x000ee4000c1e1900 */
[----:B---3--:R-:W-:-:S07]  /*0990*/  FFMA R16, R7, R8, R16 ;  /* 0x0000000807107223 */ /* 0x008fce0000000010 */
.L_x_2:
[----:B------:R-:W1:Y:S01]  /*09a0*/  LDCU UR5, c[0x0][0x398] ;  /* 0x00007300ff0577ac */ /* 0x000e620008000800 */
[----:B------:R-:W2:Y:S01]  /*09b0*/  LDC.64 R6, c[0x0][0x380] ;  /* 0x0000e000ff067b82 */ /* 0x000ea20000000a00 */
[C---:B------:R-:W-:Y:S02]  /*09c0*/  IADD3 R9, PT, PT, R5.reuse, UR8, RZ ;  /* 0x0000000805097c10 */ /* 0x040fe4000fffe0ff */
[----:B------:R-:W-:-:S04]  /*09d0*/  IADD3 R5, PT, PT, R5, 0x1, RZ ;  /* 0x0000000105057810 */ /* 0x000fc80007ffe0ff */
[----:B-1----:R-:W-:Y:S01]  /*09e0*/  ISETP.NE.AND P1, PT, R5, UR5, PT ;  /* 0x0000000505007c0c */ /* 0x002fe2000bf25270 */
[----:B--2---:R-:W-:-:S05]  /*09f0*/  IMAD.WIDE.U32 R6, R9, 0x4, R6 ;  /* 0x0000000409067825 */ /* 0x004fca00078e0006 */
[----:B0-----:R1:W-:Y:S07]  /*0a00*/  STG.E desc[UR6][R6.64], R16 ;  /* 0x0000001006007986 */ /* 0x0013ee000c101906 */
[----:B------:R-:W-:Y:S05]  /*0a10*/  @P1 BRA `(.L_x_5) ;  /* 0xfffffff400bc1947 */ /* 0x000fea000383ffff */
[----:B------:R-:W-:Y:S05]  /*0a20*/  BRA.U UP1, `(.L_x_6) ;  /* 0xfffffff501a47547 */ /* 0x000fea000b83ffff */
[----:B------:R-:W-:Y:S05]  /*0a30*/  EXIT ;  /* 0x000000000000794d */ /* 0x000fea0003800000 */
.L_x_7:
[----:B------:R-:W-:-:S00]  /*0a40*/  BRA `(.L_x_7) ;  /* 0xfffffffc00fc7947 */ /* 0x000fc0000383ffff */
[----:B------:R-:W-:-:S00]  /*0a50*/  NOP ;  /* 0x0000000000007918 */ /* 0x000fc00000000000 */
        /* <DEDUP_REMOVED lines=10> */
.L_x_8:


//--------------------- .nv.shared.reserved.0     --------------------------
	.section	.nv.shared.reserved.0,"aw",@nobits
	.weak		__nv_reservedSMEM_offset_0_alias
	.size		__nv_reservedSMEM_offset_0_alias, 0, 64
	.other		__nv_reservedSMEM_offset_0_alias,@"STO_CUDA_RESERVED_SHARED STV_DEFAULT"
__nv_reservedSMEM_offset_0_alias:
	.zero		0
	.zero		64


//--------------------- .nv.constant0._Z10matrix_mulPfS_S_i --------------------------
	.section	.nv.constant0._Z10matrix_mulPfS_S_i,"a",@progbits
	.sectionflags	@""
	.align	4
.nv.constant0._Z10matrix_mulPfS_S_i:
	.zero		924


//--------------------- SYMBOLS --------------------------

	.type		.nv.reservedSmem.offset0,@object
	.size		.nv.reservedSmem.offset0,0x4
